//
// Generated by NVIDIA NVVM Compiler
//
// Compiler Build ID: CL-36424714
// Cuda compilation tools, release 13.0, V13.0.88
// Based on NVVM 20.0.0
//

.version 9.0
.target sm_100
.address_size 64

	// .globl	default_function_kernel0
// _ZZ24default_function_kernel0E8A_shared has been demoted
// _ZZ24default_function_kernel0E8B_shared has been demoted

.visible .entry default_function_kernel0(
	.param .u64 .ptr .align 1 default_function_kernel0_param_0,
	.param .u64 .ptr .align 1 default_function_kernel0_param_1,
	.param .u64 .ptr .align 1 default_function_kernel0_param_2
)
.maxntid 64
{
	.reg .b32 	%r<32>;
	.reg .b32 	%f<259>;
	.reg .b64 	%rd<15>;
	// demoted variable
	.shared .align 4 .b8 _ZZ24default_function_kernel0E8A_shared[16384];
	// demoted variable
	.shared .align 4 .b8 _ZZ24default_function_kernel0E8B_shared[512];
	ld.param.u64 	%rd1, [default_function_kernel0_param_0];
	ld.param.u64 	%rd2, [default_function_kernel0_param_1];
	ld.param.u64 	%rd3, [default_function_kernel0_param_2];
	cvta.to.global.u64 	%rd4, %rd3;
	cvta.to.global.u64 	%rd5, %rd2;
	cvta.to.global.u64 	%rd6, %rd1;
	mov.u32 	%r1, %tid.x;
	shl.b32 	%r2, %r1, 4;
	mov.u32 	%r3, _ZZ24default_function_kernel0E8A_shared;
	add.s32 	%r4, %r3, %r2;
	mov.u32 	%r5, %ctaid.x;
	shl.b32 	%r6, %r5, 12;
	and.b32  	%r7, %r6, 2147475456;
	shl.b32 	%r8, %r5, 11;
	and.b32  	%r9, %r8, 2048;
	shl.b32 	%r10, %r1, 2;
	or.b32  	%r11, %r9, %r10;
	or.b32  	%r12, %r11, %r7;
	mul.wide.u32 	%rd7, %r12, 4;
	add.s64 	%rd8, %rd6, %rd7;
	ld.global.nc.v4.f32 	{%f1, %f2, %f3, %f4}, [%rd8];
	st.shared.v4.f32 	[%r4], {%f1, %f2, %f3, %f4};
	ld.global.nc.v4.f32 	{%f5, %f6, %f7, %f8}, [%rd8+1024];
	st.shared.v4.f32 	[%r4+1024], {%f5, %f6, %f7, %f8};
	ld.global.nc.v4.f32 	{%f9, %f10, %f11, %f12}, [%rd8+2048];
	st.shared.v4.f32 	[%r4+2048], {%f9, %f10, %f11, %f12};
	ld.global.nc.v4.f32 	{%f13, %f14, %f15, %f16}, [%rd8+3072];
	st.shared.v4.f32 	[%r4+3072], {%f13, %f14, %f15, %f16};
	ld.global.nc.v4.f32 	{%f17, %f18, %f19, %f20}, [%rd8+4096];
	st.shared.v4.f32 	[%r4+4096], {%f17, %f18, %f19, %f20};
	ld.global.nc.v4.f32 	{%f21, %f22, %f23, %f24}, [%rd8+5120];
	st.shared.v4.f32 	[%r4+5120], {%f21, %f22, %f23, %f24};
	ld.global.nc.v4.f32 	{%f25, %f26, %f27, %f28}, [%rd8+6144];
	st.shared.v4.f32 	[%r4+6144], {%f25, %f26, %f27, %f28};
	ld.global.nc.v4.f32 	{%f29, %f30, %f31, %f32}, [%rd8+7168];
	st.shared.v4.f32 	[%r4+7168], {%f29, %f30, %f31, %f32};
	ld.global.nc.v4.f32 	{%f33, %f34, %f35, %f36}, [%rd8+16384];
	st.shared.v4.f32 	[%r4+8192], {%f33, %f34, %f35, %f36};
	or.b32  	%r13, %r11, %r6;
	or.b32  	%r14, %r13, 4096;
	mul.wide.u32 	%rd9, %r14, 4;
	add.s64 	%rd10, %rd6, %rd9;
	ld.global.nc.v4.f32 	{%f37, %f38, %f39, %f40}, [%rd10+1024];
	st.shared.v4.f32 	[%r4+9216], {%f37, %f38, %f39, %f40};
	ld.global.nc.v4.f32 	{%f41, %f42, %f43, %f44}, [%rd10+2048];
	st.shared.v4.f32 	[%r4+10240], {%f41, %f42, %f43, %f44};
	ld.global.nc.v4.f32 	{%f45, %f46, %f47, %f48}, [%rd10+3072];
	st.shared.v4.f32 	[%r4+11264], {%f45, %f46, %f47, %f48};
	ld.global.nc.v4.f32 	{%f49, %f50, %f51, %f52}, [%rd10+4096];
	st.shared.v4.f32 	[%r4+12288], {%f49, %f50, %f51, %f52};
	ld.global.nc.v4.f32 	{%f53, %f54, %f55, %f56}, [%rd10+5120];
	st.shared.v4.f32 	[%r4+13312], {%f53, %f54, %f55, %f56};
	ld.global.nc.v4.f32 	{%f57, %f58, %f59, %f60}, [%rd10+6144];
	st.shared.v4.f32 	[%r4+14336], {%f57, %f58, %f59, %f60};
	ld.global.nc.v4.f32 	{%f61, %f62, %f63, %f64}, [%rd10+7168];
	st.shared.v4.f32 	[%r4+15360], {%f61, %f62, %f63, %f64};
	shl.b32 	%r15, %r5, 6;
	and.b32  	%r16, %r15, 2147483520;
	or.b32  	%r17, %r16, %r1;
	mul.wide.u32 	%rd11, %r17, 4;
	add.s64 	%rd12, %rd5, %rd11;
	ld.global.nc.f32 	%f65, [%rd12];
	mov.u32 	%r18, _ZZ24default_function_kernel0E8B_shared;
	add.s32 	%r19, %r18, %r10;
	st.shared.f32 	[%r19], %f65;
	ld.global.nc.f32 	%f66, [%rd12+256];
	st.shared.f32 	[%r19+256], %f66;
	bar.sync 	0;
	mad.lo.s32 	%r20, %r1, 240, %r4;
	ld.shared.f32 	%f67, [%r20];
	shl.b32 	%r21, %r1, 1;
	and.b32  	%r22, %r21, 64;
	shl.b32 	%r23, %r1, 3;
	and.b32  	%r24, %r23, 256;
	add.s32 	%r25, %r18, %r24;
	ld.shared.f32 	%f68, [%r25];
	fma.rn.f32 	%f69, %f67, %f68, 0f00000000;
	ld.shared.f32 	%f70, [%r20+4];
	ld.shared.f32 	%f71, [%r25+4];
	fma.rn.f32 	%f72, %f70, %f71, %f69;
	ld.shared.f32 	%f73, [%r20+8];
	ld.shared.f32 	%f74, [%r25+8];
	fma.rn.f32 	%f75, %f73, %f74, %f72;
	ld.shared.f32 	%f76, [%r20+12];
	ld.shared.f32 	%f77, [%r25+12];
	fma.rn.f32 	%f78, %f76, %f77, %f75;
	ld.shared.f32 	%f79, [%r20+16];
	ld.shared.f32 	%f80, [%r25+16];
	fma.rn.f32 	%f81, %f79, %f80, %f78;
	ld.shared.f32 	%f82, [%r20+20];
	ld.shared.f32 	%f83, [%r25+20];
	fma.rn.f32 	%f84, %f82, %f83, %f81;
	ld.shared.f32 	%f85, [%r20+24];
	ld.shared.f32 	%f86, [%r25+24];
	fma.rn.f32 	%f87, %f85, %f86, %f84;
	ld.shared.f32 	%f88, [%r20+28];
	ld.shared.f32 	%f89, [%r25+28];
	fma.rn.f32 	%f90, %f88, %f89, %f87;
	ld.shared.f32 	%f91, [%r20+32];
	ld.shared.f32 	%f92, [%r25+32];
	fma.rn.f32 	%f93, %f91, %f92, %f90;
	ld.shared.f32 	%f94, [%r20+36];
	ld.shared.f32 	%f95, [%r25+36];
	fma.rn.f32 	%f96, %f94, %f95, %f93;
	ld.shared.f32 	%f97, [%r20+40];
	ld.shared.f32 	%f98, [%r25+40];
	fma.rn.f32 	%f99, %f97, %f98, %f96;
	ld.shared.f32 	%f100, [%r20+44];
	ld.shared.f32 	%f101, [%r25+44];
	fma.rn.f32 	%f102, %f100, %f101, %f99;
	ld.shared.f32 	%f103, [%r20+48];
	ld.shared.f32 	%f104, [%r25+48];
	fma.rn.f32 	%f105, %f103, %f104, %f102;
	ld.shared.f32 	%f106, [%r20+52];
	ld.shared.f32 	%f107, [%r25+52];
	fma.rn.f32 	%f108, %f106, %f107, %f105;
	ld.shared.f32 	%f109, [%r20+56];
	ld.shared.f32 	%f110, [%r25+56];
	fma.rn.f32 	%f111, %f109, %f110, %f108;
	ld.shared.f32 	%f112, [%r20+60];
	ld.shared.f32 	%f113, [%r25+60];
	fma.rn.f32 	%f114, %f112, %f113, %f111;
	ld.shared.f32 	%f115, [%r20+64];
	ld.shared.f32 	%f116, [%r25+64];
	fma.rn.f32 	%f117, %f115, %f116, %f114;
	ld.shared.f32 	%f118, [%r20+68];
	ld.shared.f32 	%f119, [%r25+68];
	fma.rn.f32 	%f120, %f118, %f119, %f117;
	ld.shared.f32 	%f121, [%r20+72];
	ld.shared.f32 	%f122, [%r25+72];
	fma.rn.f32 	%f123, %f121, %f122, %f120;
	ld.shared.f32 	%f124, [%r20+76];
	ld.shared.f32 	%f125, [%r25+76];
	fma.rn.f32 	%f126, %f124, %f125, %f123;
	ld.shared.f32 	%f127, [%r20+80];
	ld.shared.f32 	%f128, [%r25+80];
	fma.rn.f32 	%f129, %f127, %f128, %f126;
	ld.shared.f32 	%f130, [%r20+84];
	ld.shared.f32 	%f131, [%r25+84];
	fma.rn.f32 	%f132, %f130, %f131, %f129;
	ld.shared.f32 	%f133, [%r20+88];
	ld.shared.f32 	%f134, [%r25+88];
	fma.rn.f32 	%f135, %f133, %f134, %f132;
	ld.shared.f32 	%f136, [%r20+92];
	ld.shared.f32 	%f137, [%r25+92];
	fma.rn.f32 	%f138, %f136, %f137, %f135;
	ld.shared.f32 	%f139, [%r20+96];
	ld.shared.f32 	%f140, [%r25+96];
	fma.rn.f32 	%f141, %f139, %f140, %f138;
	ld.shared.f32 	%f142, [%r20+100];
	ld.shared.f32 	%f143, [%r25+100];
	fma.rn.f32 	%f144, %f142, %f143, %f141;
	ld.shared.f32 	%f145, [%r20+104];
	ld.shared.f32 	%f146, [%r25+104];
	fma.rn.f32 	%f147, %f145, %f146, %f144;
	ld.shared.f32 	%f148, [%r20+108];
	ld.shared.f32 	%f149, [%r25+108];
	fma.rn.f32 	%f150, %f148, %f149, %f147;
	ld.shared.f32 	%f151, [%r20+112];
	ld.shared.f32 	%f152, [%r25+112];
	fma.rn.f32 	%f153, %f151, %f152, %f150;
	ld.shared.f32 	%f154, [%r20+116];
	ld.shared.f32 	%f155, [%r25+116];
	fma.rn.f32 	%f156, %f154, %f155, %f153;
	ld.shared.f32 	%f157, [%r20+120];
	ld.shared.f32 	%f158, [%r25+120];
	fma.rn.f32 	%f159, %f157, %f158, %f156;
	ld.shared.f32 	%f160, [%r20+124];
	ld.shared.f32 	%f161, [%r25+124];
	fma.rn.f32 	%f162, %f160, %f161, %f159;
	ld.shared.f32 	%f163, [%r20+128];
	ld.shared.f32 	%f164, [%r25+128];
	fma.rn.f32 	%f165, %f163, %f164, %f162;
	ld.shared.f32 	%f166, [%r20+132];
	ld.shared.f32 	%f167, [%r25+132];
	fma.rn.f32 	%f168, %f166, %f167, %f165;
	ld.shared.f32 	%f169, [%r20+136];
	ld.shared.f32 	%f170, [%r25+136];
	fma.rn.f32 	%f171, %f169, %f170, %f168;
	ld.shared.f32 	%f172, [%r20+140];
	ld.shared.f32 	%f173, [%r25+140];
	fma.rn.f32 	%f174, %f172, %f173, %f171;
	ld.shared.f32 	%f175, [%r20+144];
	ld.shared.f32 	%f176, [%r25+144];
	fma.rn.f32 	%f177, %f175, %f176, %f174;
	ld.shared.f32 	%f178, [%r20+148];
	ld.shared.f32 	%f179, [%r25+148];
	fma.rn.f32 	%f180, %f178, %f179, %f177;
	ld.shared.f32 	%f181, [%r20+152];
	ld.shared.f32 	%f182, [%r25+152];
	fma.rn.f32 	%f183, %f181, %f182, %f180;
	ld.shared.f32 	%f184, [%r20+156];
	ld.shared.f32 	%f185, [%r25+156];
	fma.rn.f32 	%f186, %f184, %f185, %f183;
	ld.shared.f32 	%f187, [%r20+160];
	ld.shared.f32 	%f188, [%r25+160];
	fma.rn.f32 	%f189, %f187, %f188, %f186;
	ld.shared.f32 	%f190, [%r20+164];
	ld.shared.f32 	%f191, [%r25+164];
	fma.rn.f32 	%f192, %f190, %f191, %f189;
	ld.shared.f32 	%f193, [%r20+168];
	ld.shared.f32 	%f194, [%r25+168];
	fma.rn.f32 	%f195, %f193, %f194, %f192;
	ld.shared.f32 	%f196, [%r20+172];
	ld.shared.f32 	%f197, [%r25+172];
	fma.rn.f32 	%f198, %f196, %f197, %f195;
	ld.shared.f32 	%f199, [%r20+176];
	ld.shared.f32 	%f200, [%r25+176];
	fma.rn.f32 	%f201, %f199, %f200, %f198;
	ld.shared.f32 	%f202, [%r20+180];
	ld.shared.f32 	%f203, [%r25+180];
	fma.rn.f32 	%f204, %f202, %f203, %f201;
	ld.shared.f32 	%f205, [%r20+184];
	ld.shared.f32 	%f206, [%r25+184];
	fma.rn.f32 	%f207, %f205, %f206, %f204;
	ld.shared.f32 	%f208, [%r20+188];
	ld.shared.f32 	%f209, [%r25+188];
	fma.rn.f32 	%f210, %f208, %f209, %f207;
	ld.shared.f32 	%f211, [%r20+192];
	ld.shared.f32 	%f212, [%r25+192];
	fma.rn.f32 	%f213, %f211, %f212, %f210;
	ld.shared.f32 	%f214, [%r20+196];
	ld.shared.f32 	%f215, [%r25+196];
	fma.rn.f32 	%f216, %f214, %f215, %f213;
	ld.shared.f32 	%f217, [%r20+200];
	ld.shared.f32 	%f218, [%r25+200];
	fma.rn.f32 	%f219, %f217, %f218, %f216;
	ld.shared.f32 	%f220, [%r20+204];
	ld.shared.f32 	%f221, [%r25+204];
	fma.rn.f32 	%f222, %f220, %f221, %f219;
	ld.shared.f32 	%f223, [%r20+208];
	ld.shared.f32 	%f224, [%r25+208];
	fma.rn.f32 	%f225, %f223, %f224, %f222;
	ld.shared.f32 	%f226, [%r20+212];
	ld.shared.f32 	%f227, [%r25+212];
	fma.rn.f32 	%f228, %f226, %f227, %f225;
	ld.shared.f32 	%f229, [%r20+216];
	ld.shared.f32 	%f230, [%r25+216];
	fma.rn.f32 	%f231, %f229, %f230, %f228;
	ld.shared.f32 	%f232, [%r20+220];
	ld.shared.f32 	%f233, [%r25+220];
	fma.rn.f32 	%f234, %f232, %f233, %f231;
	ld.shared.f32 	%f235, [%r20+224];
	ld.shared.f32 	%f236, [%r25+224];
	fma.rn.f32 	%f237, %f235, %f236, %f234;
	ld.shared.f32 	%f238, [%r20+228];
	ld.shared.f32 	%f239, [%r25+228];
	fma.rn.f32 	%f240, %f238, %f239, %f237;
	ld.shared.f32 	%f241, [%r20+232];
	ld.shared.f32 	%f242, [%r25+232];
	fma.rn.f32 	%f243, %f241, %f242, %f240;
	ld.shared.f32 	%f244, [%r20+236];
	ld.shared.f32 	%f245, [%r25+236];
	fma.rn.f32 	%f246, %f244, %f245, %f243;
	ld.shared.f32 	%f247, [%r20+240];
	ld.shared.f32 	%f248, [%r25+240];
	fma.rn.f32 	%f249, %f247, %f248, %f246;
	ld.shared.f32 	%f250, [%r20+244];
	ld.shared.f32 	%f251, [%r25+244];
	fma.rn.f32 	%f252, %f250, %f251, %f249;
	ld.shared.f32 	%f253, [%r20+248];
	ld.shared.f32 	%f254, [%r25+248];
	fma.rn.f32 	%f255, %f253, %f254, %f252;
	ld.shared.f32 	%f256, [%r20+252];
	ld.shared.f32 	%f257, [%r25+252];
	fma.rn.f32 	%f258, %f256, %f257, %f255;
	shl.b32 	%r26, %r5, 5;
	and.b32  	%r27, %r26, 32;
	and.b32  	%r28, %r1, 31;
	or.b32  	%r29, %r22, %r28;
	or.b32  	%r30, %r29, %r16;
	or.b32  	%r31, %r30, %r27;
	mul.wide.u32 	%rd13, %r31, 4;
	add.s64 	%rd14, %rd4, %rd13;
	st.global.f32 	[%rd14], %f258;
	ret;

}


// ===== COMPILED SASS (sm_100) =====

	.target	sm_100

	.elftype	@"ET_EXEC"


//--------------------- .note.nv.tkinfo           --------------------------
	.section	.note.nv.tkinfo,"",@"SHT_NOTE"
	.sectionflags	@"SHF_NOTE_NV_TKINFO"
	.tkinfo
        /*0018*/ 	.word	0x00000002
        /*0030*/ 	.string	""
        /*0030*/ 	.string	"ptxas"
        /*0030*/ 	.string	"Cuda compilation tools, release 13.0, V13.0.88"
        /*0030*/ 	.string	"Build cuda_13.0.r13.0/compiler.36424714_0"
        /*0030*/ 	.string	"-arch sm_100 -m 64 "



//--------------------- .note.nv.cuinfo           --------------------------
	.section	.note.nv.cuinfo,"",@"SHT_NOTE"
	.sectionflags	@"SHF_NOTE_NV_CUINFO"
        /*0018*/ 	.short	0x0002
        /*001a*/ 	.short	0x0064
        /*001c*/ 	.short	0x0082
	.zero		2


//--------------------- .nv.info                  --------------------------
	.section	.nv.info,"",@"SHT_CUDA_INFO"
	.align	4


	//----- nvinfo : EIATTR_REGCOUNT
	.align		4
        /*0000*/ 	.byte	0x04, 0x2f
        /*0002*/ 	.short	(.L_1 - .L_0)
	.align		4
.L_0:
        /*0004*/ 	.word	index@(default_function_kernel0)
        /*0008*/ 	.word	0x00000047


	//----- nvinfo : EIATTR_FRAME_SIZE
	.align		4
.L_1:
        /*000c*/ 	.byte	0x04, 0x11
        /*000e*/ 	.short	(.L_3 - .L_2)
	.align		4
.L_2:
        /*0010*/ 	.word	index@(default_function_kernel0)
        /*0014*/ 	.word	0x00000000


	//----- nvinfo : EIATTR_MIN_STACK_SIZE
	.align		4
.L_3:
        /*0018*/ 	.byte	0x04, 0x12
        /*001a*/ 	.short	(.L_5 - .L_4)
	.align		4
.L_4:
        /*001c*/ 	.word	index@(default_function_kernel0)
        /*0020*/ 	.word	0x00000000
.L_5:


//--------------------- .nv.compat                --------------------------
	.section	.nv.compat,"",@"SHT_CUDA_COMPAT_INFO"
	.align	4
        /*0000*/ 	.byte	0x02, 0x09, 0x00, 0x00, 0x02, 0x02, 0x01, 0x00, 0x02, 0x05, 0x05, 0x00, 0x03, 0x07, 0x01, 0x01
        /*0010*/ 	.byte	0x02, 0x03, 0x00, 0x00, 0x02, 0x06, 0x01, 0x00, 0x04, 0x0b, 0x08, 0x00, 0x09, 0x00, 0x00, 0x00
        /*0020*/ 	.byte	0x00, 0x00, 0x00, 0x00


//--------------------- .nv.info.default_function_kernel0 --------------------------
	.section	.nv.info.default_function_kernel0,"",@"SHT_CUDA_INFO"
	.sectionflags	@""
	.align	4


	//----- nvinfo : EIATTR_CUDA_API_VERSION
	.align		4
        /*0000*/ 	.byte	0x04, 0x37
        /*0002*/ 	.short	(.L_7 - .L_6)
.L_6:
        /*0004*/ 	.word	0x00000082


	//----- nvinfo : EIATTR_KPARAM_INFO
	.align		4
.L_7:
        /*0008*/ 	.byte	0x04, 0x17
        /*000a*/ 	.short	(.L_9 - .L_8)
.L_8:
        /*000c*/ 	.word	0x00000000
        /*0010*/ 	.short	0x0002
        /*0012*/ 	.short	0x0010
        /*0014*/ 	.byte	0x00, 0xf5, 0x21, 0x00


	//----- nvinfo : EIATTR_KPARAM_INFO
	.align		4
.L_9:
        /*0018*/ 	.byte	0x04, 0x17
        /*001a*/ 	.short	(.L_11 - .L_10)
.L_10:
        /*001c*/ 	.word	0x00000000
        /*0020*/ 	.short	0x0001
        /*0022*/ 	.short	0x0008
        /*0024*/ 	.byte	0x00, 0xf5, 0x21, 0x00


	//----- nvinfo : EIATTR_KPARAM_INFO
	.align		4
.L_11:
        /*0028*/ 	.byte	0x04, 0x17
        /*002a*/ 	.short	(.L_13 - .L_12)
.L_12:
        /*002c*/ 	.word	0x00000000
        /*0030*/ 	.short	0x0000
        /*0032*/ 	.short	0x0000
        /*0034*/ 	.byte	0x00, 0xf5, 0x21, 0x00


	//----- nvinfo : EIATTR_SPARSE_MMA_MASK
	.align		4
.L_13:
        /*0038*/ 	.byte	0x03, 0x50
        /*003a*/ 	.short	0x0000


	//----- nvinfo : EIATTR_MAXREG_COUNT
	.align		4
        /*003c*/ 	.byte	0x03, 0x1b
        /*003e*/ 	.short	0x00ff


	//----- nvinfo : EIATTR_NUM_BARRIERS
	.align		4
        /*0040*/ 	.byte	0x02, 0x4c
        /*0042*/ 	.byte	0x01
	.zero		1


	//----- nvinfo : EIATTR_MERCURY_ISA_VERSION
	.align		4
        /*0044*/ 	.byte	0x03, 0x5f
        /*0046*/ 	.short	0x0101


	//----- nvinfo : EIATTR_VRC_CTA_INIT_COUNT
	.align		4
        /*0048*/ 	.byte	0x02, 0x4a
	.zero		1
	.zero		1


	//----- nvinfo : EIATTR_EXIT_INSTR_OFFSETS
	.align		4
        /*004c*/ 	.byte	0x04, 0x1c
        /*004e*/ 	.short	(.L_15 - .L_14)


	//   ....[0]....
.L_14:
        /*0050*/ 	.word	0x00000a90


	//----- nvinfo : EIATTR_MAX_THREADS
	.align		4
.L_15:
        /*0054*/ 	.byte	0x04, 0x05
        /*0056*/ 	.short	(.L_17 - .L_16)
.L_16:
        /*0058*/ 	.word	0x00000040
        /*005c*/ 	.word	0x00000001
        /*0060*/ 	.word	0x00000001


	//----- nvinfo : EIATTR_CBANK_PARAM_SIZE
	.align		4
.L_17:
        /*0064*/ 	.byte	0x03, 0x19
        /*0066*/ 	.short	0x0018


	//----- nvinfo : EIATTR_PARAM_CBANK
	.align		4
        /*0068*/ 	.byte	0x04, 0x0a
        /*006a*/ 	.short	(.L_19 - .L_18)
	.align		4
.L_18:
        /*006c*/ 	.word	index@(.nv.constant0.default_function_kernel0)
        /*0070*/ 	.short	0x0380
        /*0072*/ 	.short	0x0018


	//----- nvinfo : EIATTR_SW_WAR
	.align		4
.L_19:
        /*0074*/ 	.byte	0x04, 0x36
        /*0076*/ 	.short	(.L_21 - .L_20)
.L_20:
        /*0078*/ 	.word	0x00000008
.L_21:


//--------------------- .nv.callgraph             --------------------------
	.section	.nv.callgraph,"",@"SHT_CUDA_CALLGRAPH"
	.align	4
	.sectionentsize	8
	.align		4
        /*0000*/ 	.word	0x00000000
	.align		4
        /*0004*/ 	.word	0xffffffff
	.align		4
        /*0008*/ 	.word	0x00000000
	.align		4
        /*000c*/ 	.word	0xfffffffe
	.align		4
        /*0010*/ 	.word	0x00000000
	.align		4
        /*0014*/ 	.word	0xfffffffd
	.align		4
        /*0018*/ 	.word	0x00000000
	.align		4
        /*001c*/ 	.word	0xfffffffc


//--------------------- .text.default_function_kernel0 --------------------------
	.section	.text.default_function_kernel0,"ax",@progbits
	.align	128
        .global         default_function_kernel0
        .type           default_function_kernel0,@function
        .size           default_function_kernel0,(.L_x_1 - default_function_kernel0)
        .other          default_function_kernel0,@"STO_CUDA_ENTRY STV_DEFAULT"
default_function_kernel0:
.text.default_function_kernel0:
[----:B------:R-:W-:Y:S01]  /*0000*/  LDC R1, c[0x0][0x37c] ;  /* 0x0000df00ff017b82 */ /* 0x000fe20000000800 */
[----:B------:R-:W0:Y:S07]  /*0010*/  S2R R2, SR_CTAID.X ;  /* 0x0000000000027919 */ /* 0x000e2e0000002500 */
[----:B------:R-:W1:Y:S01]  /*0020*/  LDC.64 R62, c[0x0][0x380] ;  /* 0x0000e000ff3e7b82 */ /* 0x000e620000000a00 */
[----:B------:R-:W2:Y:S01]  /*0030*/  LDCU.64 UR8, c[0x0][0x358] ;  /* 0x00006b00ff0877ac */ /* 0x000ea20008000a00 */
[----:B------:R-:W3:Y:S06]  /*0040*/  S2R R3, SR_TID.X ;  /* 0x0000000000037919 */ /* 0x000eec0000002100 */
[----:B------:R-:W4:Y:S08]  /*0050*/  S2UR UR5, SR_CgaCtaId ;  /* 0x00000000000579c3 */ /* 0x000f300000008800 */
[----:B------:R-:W5:Y:S01]  /*0060*/  LDC.64 R66, c[0x0][0x388] ;  /* 0x0000e200ff427b82 */ /* 0x000f620000000a00 */
[----:B0-----:R-:W-:-:S02]  /*0070*/  SHF.L.U32 R0, R2, 0xb, RZ ;  /* 0x0000000b02007819 */ /* 0x001fc400000006ff */
[----:B------:R-:W-:Y:S02]  /*0080*/  SHF.L.U32 R4, R2, 0xc, RZ ;  /* 0x0000000c02047819 */ /* 0x000fe400000006ff */
[----:B---3--:R-:W-:-:S04]  /*0090*/  SHF.L.U32 R61, R3, 0x2, RZ ;  /* 0x00000002033d7819 */ /* 0x008fc800000006ff */
[----:B------:R-:W-:-:S04]  /*00a0*/  LOP3.LUT R5, R61, 0x800, R0, 0xf8, !PT ;  /* 0x000008003d057812 */ /* 0x000fc800078ef800 */
[----:B------:R-:W-:-:S05]  /*00b0*/  LOP3.LUT R57, R5, 0x7fffe000, R4, 0xf8, !PT ;  /* 0x7fffe00005397812 */ /* 0x000fca00078ef804 */
[----:B-1----:R-:W-:-:S05]  /*00c0*/  IMAD.WIDE.U32 R56, R57, 0x4, R62 ;  /* 0x0000000439387825 */ /* 0x002fca00078e003e */
[----:B--2---:R-:W2:Y:S04]  /*00d0*/  LDG.E.128.CONSTANT R28, desc[UR8][R56.64+0x400] ;  /* 0x00040008381c7981 */ /* 0x004ea8000c1e9d00 */
[----:B------:R-:W3:Y:S01]  /*00e0*/  LDG.E.128.CONSTANT R36, desc[UR8][R56.64] ;  /* 0x0000000838247981 */ /* 0x000ee2000c1e9d00 */
[----:B------:R-:W-:Y:S01]  /*00f0*/  SHF.L.U32 R0, R2, 0x6, RZ ;  /* 0x0000000602007819 */ /* 0x000fe200000006ff */
[----:B------:R-:W-:Y:S02]  /*0100*/  UMOV UR4, 0x400 ;  /* 0x0000040000047882 */ /* 0x000fe40000000000 */
[----:B----4-:R-:W-:Y:S01]  /*0110*/  ULEA UR6, UR5, UR4, 0x18 ;  /* 0x0000000405067291 */ /* 0x010fe2000f8ec0ff */
[----:B------:R-:W-:Y:S01]  /*0120*/  LOP3.LUT R0, R0, 0x7fffff80, RZ, 0xc0, !PT ;  /* 0x7fffff8000007812 */ /* 0x000fe200078ec0ff */
[----:B------:R-:W4:Y:S01]  /*0130*/  LDG.E.128.CONSTANT R8, desc[UR8][R56.64+0xc00] ;  /* 0x000c000838087981 */ /* 0x000f22000c1e9d00 */
[----:B------:R-:W-:-:S02]  /*0140*/  LOP3.LUT R5, R5, 0x1000, R4, 0xfe, !PT ;  /* 0x0000100005057812 */ /* 0x000fc400078efe04 */
[----:B------:R-:W-:Y:S01]  /*0150*/  LOP3.LUT R7, R0, R3, RZ, 0xfc, !PT ;  /* 0x0000000300077212 */ /* 0x000fe200078efcff */
[----:B------:R-:W4:Y:S01]  /*0160*/  LDG.E.128.CONSTANT R12, desc[UR8][R56.64+0x1000] ;  /* 0x00100008380c7981 */ /* 0x000f22000c1e9d00 */
[----:B------:R-:W-:Y:S01]  /*0170*/  LEA R64, R3, UR6, 0x4 ;  /* 0x0000000603407c11 */ /* 0x000fe2000f8e20ff */
[----:B------:R-:W-:Y:S02]  /*0180*/  IMAD.WIDE.U32 R62, R5, 0x4, R62 ;  /* 0x00000004053e7825 */ /* 0x000fe400078e003e */
[----:B------:R-:W4:Y:S02]  /*0190*/  LDG.E.128.CONSTANT R16, desc[UR8][R56.64+0x1400] ;  /* 0x0014000838107981 */ /* 0x000f24000c1e9d00 */
[----:B-----5:R-:W-:Y:S02]  /*01a0*/  IMAD.WIDE.U32 R66, R7, 0x4, R66 ;  /* 0x0000000407427825 */ /* 0x020fe400078e0042 */
[----:B------:R-:W5:Y:S04]  /*01b0*/  LDG.E.128.CONSTANT R4, desc[UR8][R56.64+0x800] ;  /* 0x0008000838047981 */ /* 0x000f68000c1e9d00 */
[----:B------:R-:W4:Y:S04]  /*01c0*/  LDG.E.128.CONSTANT R20, desc[UR8][R56.64+0x1800] ;  /* 0x0018000838147981 */ /* 0x000f28000c1e9d00 */
[----:B------:R-:W4:Y:S04]  /*01d0*/  LDG.E.128.CONSTANT R24, desc[UR8][R56.64+0x1c00] ;  /* 0x001c000838187981 */ /* 0x000f28000c1e9d00 */
[----:B------:R-:W4:Y:S04]  /*01e0*/  LDG.E.128.CONSTANT R32, desc[UR8][R62.64+0x400] ;  /* 0x000400083e207981 */ /* 0x000f28000c1e9d00 */
[----:B------:R-:W4:Y:S04]  /*01f0*/  LDG.E.128.CONSTANT R40, desc[UR8][R62.64+0xc00] ;  /* 0x000c00083e287981 */ /* 0x000f28000c1e9d00 */
[----:B------:R-:W4:Y:S04]  /*0200*/  LDG.E.128.CONSTANT R44, desc[UR8][R62.64+0x1000] ;  /* 0x001000083e2c7981 */ /* 0x000f28000c1e9d00 */
[----:B------:R-:W4:Y:S04]  /*0210*/  LDG.E.128.CONSTANT R48, desc[UR8][R62.64+0x1400] ;  /* 0x001400083e307981 */ /* 0x000f28000c1e9d00 */
[----:B------:R-:W4:Y:S04]  /*0220*/  LDG.E.128.CONSTANT R52, desc[UR8][R62.64+0x1800] ;  /* 0x001800083e347981 */ /* 0x000f28000c1e9d00 */
[----:B------:R-:W4:Y:S04]  /*0230*/  LDG.E.CONSTANT R68, desc[UR8][R66.64] ;  /* 0x0000000842447981 */ /* 0x000f28000c1e9900 */
[----:B------:R-:W4:Y:S04]  /*0240*/  LDG.E.CONSTANT R65, desc[UR8][R66.64+0x100] ;  /* 0x0001000842417981 */ /* 0x000f28000c1e9900 */
[----:B--2---:R0:W-:Y:S04]  /*0250*/  STS.128 [R64+0x400], R28 ;  /* 0x0004001c40007388 */ /* 0x0041e80000000c00 */
[----:B---3--:R1:W-:Y:S04]  /*0260*/  STS.128 [R64], R36 ;  /* 0x0000002440007388 */ /* 0x0083e80000000c00 */
[----:B0-----:R-:W2:Y:S04]  /*0270*/  LDG.E.128.CONSTANT R28, desc[UR8][R56.64+0x4000] ;  /* 0x00400008381c7981 */ /* 0x001ea8000c1e9d00 */
[----:B-1----:R-:W3:Y:S04]  /*0280*/  LDG.E.128.CONSTANT R36, desc[UR8][R62.64+0x800] ;  /* 0x000800083e247981 */ /* 0x002ee8000c1e9d00 */
[----:B------:R-:W3:Y:S01]  /*0290*/  LDG.E.128.CONSTANT R56, desc[UR8][R62.64+0x1c00] ;  /* 0x001c00083e387981 */ /* 0x000ee2000c1e9d00 */
[----:B------:R-:W-:-:S04]  /*02a0*/  UIADD3 UR4, UPT, UPT, UR4, 0x4000, URZ ;  /* 0x0000400004047890 */ /* 0x000fc8000fffe0ff */
[----:B------:R-:W-:Y:S01]  /*02b0*/  ULEA UR4, UR5, UR4, 0x18 ;  /* 0x0000000405047291 */ /* 0x000fe2000f8ec0ff */
[----:B-----5:R0:W-:Y:S04]  /*02c0*/  STS.128 [R64+0x800], R4 ;  /* 0x0008000440007388 */ /* 0x0201e80000000c00 */
[----:B----4-:R-:W-:Y:S04]  /*02d0*/  STS.128 [R64+0xc00], R8 ;  /* 0x000c000840007388 */ /* 0x010fe80000000c00 */
[----:B------:R-:W-:Y:S04]  /*02e0*/  STS.128 [R64+0x1000], R12 ;  /* 0x0010000c40007388 */ /* 0x000fe80000000c00 */
[----:B------:R-:W-:Y:S04]  /*02f0*/  STS.128 [R64+0x1400], R16 ;  /* 0x0014001040007388 */ /* 0x000fe80000000c00 */
[----:B------:R-:W-:Y:S04]  /*0300*/  STS.128 [R64+0x1800], R20 ;  /* 0x0018001440007388 */ /* 0x000fe80000000c00 */
[----:B------:R-:W-:Y:S04]  /*0310*/  STS.128 [R64+0x1c00], R24 ;  /* 0x001c001840007388 */ /* 0x000fe80000000c00 */
[----:B------:R-:W-:Y:S04]  /*0320*/  STS.128 [R64+0x2400], R32 ;  /* 0x0024002040007388 */ /* 0x000fe80000000c00 */
[----:B------:R-:W-:Y:S04]  /*0330*/  STS.128 [R64+0x2c00], R40 ;  /* 0x002c002840007388 */ /* 0x000fe80000000c00 */
[----:B------:R-:W-:Y:S04]  /*0340*/  STS.128 [R64+0x3000], R44 ;  /* 0x0030002c40007388 */ /* 0x000fe80000000c00 */
[----:B------:R-:W-:Y:S04]  /*0350*/  STS.128 [R64+0x3400], R48 ;  /* 0x0034003040007388 */ /* 0x000fe80000000c00 */
[----:B------:R-:W-:Y:S01]  /*0360*/  STS.128 [R64+0x3800], R52 ;  /* 0x0038003440007388 */ /* 0x000fe20000000c00 */
[C---:B0-----:R-:W-:Y:S01]  /*0370*/  SHF.L.U32 R4, R3.reuse, 0x3, RZ ;  /* 0x0000000303047819 */ /* 0x041fe200000006ff */
[----:B------:R-:W-:-:S02]  /*0380*/  IMAD R60, R3, 0xf0, R64 ;  /* 0x000000f0033c7824 */ /* 0x000fc400078e0240 */
[----:B--2---:R0:W-:Y:S04]  /*0390*/  STS.128 [R64+0x2000], R28 ;  /* 0x0020001c40007388 */ /* 0x0041e80000000c00 */
[----:B---3--:R-:W-:Y:S04]  /*03a0*/  STS.128 [R64+0x2800], R36 ;  /* 0x0028002440007388 */ /* 0x008fe80000000c00 */
[----:B------:R-:W-:Y:S04]  /*03b0*/  STS.128 [R64+0x3c00], R56 ;  /* 0x003c003840007388 */ /* 0x000fe80000000c00 */
[----:B------:R-:W-:Y:S04]  /*03c0*/  STS [R61+UR4], R68 ;  /* 0x000000443d007988 */ /* 0x000fe80008000804 */
[----:B------:R-:W-:Y:S01]  /*03d0*/  STS [R61+UR4+0x100], R65 ;  /* 0x000100413d007988 */ /* 0x000fe20008000804 */
[----:B------:R-:W-:Y:S01]  /*03e0*/  BAR.SYNC.DEFER_BLOCKING 0x0 ;  /* 0x0000000000007b1d */ /* 0x000fe20000010000 */
[----:B0-----:R-:W-:-:S05]  /*03f0*/  LOP3.LUT R28, R4, 0x100, RZ, 0xc0, !PT ;  /* 0x00000100041c7812 */ /* 0x001fca00078ec0ff */
[----:B------:R-:W-:Y:S04]  /*0400*/  LDS.128 R4, [R60] ;  /* 0x000000003c047984 */ /* 0x000fe80000000c00 */
[----:B------:R-:W0:Y:S04]  /*0410*/  LDS.128 R8, [R28+UR4] ;  /* 0x000000041c087984 */ /* 0x000e280008000c00 */
[----:B------:R-:W-:Y:S04]  /*0420*/  LDS.128 R20, [R60+0x10] ;  /* 0x000010003c147984 */ /* 0x000fe80000000c00 */
[----:B------:R-:W1:Y:S04]  /*0430*/  LDS.128 R24, [R28+UR4+0x10] ;  /* 0x000010041c187984 */ /* 0x000e680008000c00 */
[----:B------:R-:W-:Y:S04]  /*0440*/  LDS.128 R32, [R60+0x20] ;  /* 0x000020003c207984 */ /* 0x000fe80000000c00 */
[----:B------:R-:W2:Y:S04]  /*0450*/  LDS.128 R36, [R28+UR4+0x20] ;  /* 0x000020041c247984 */ /* 0x000ea80008000c00 */
[----:B------:R-:W-:Y:S04]  /*0460*/  LDS.128 R12, [R60+0x30] ;  /* 0x000030003c0c7984 */ /* 0x000fe80000000c00 */
[----:B------:R-:W3:Y:S01]  /*0470*/  LDS.128 R16, [R28+UR4+0x30] ;  /* 0x000030041c107984 */ /* 0x000ee20008000c00 */
[----:B0-----:R-:W-:-:S04]  /*0480*/  FFMA R4, R4, R8, RZ ;  /* 0x0000000804047223 */ /* 0x001fc800000000ff */
[----:B------:R-:W-:-:S04]  /*0490*/  FFMA R5, R5, R9, R4 ;  /* 0x0000000905057223 */ /* 0x000fc80000000004 */
[----:B------:R-:W-:-:S04]  /*04a0*/  FFMA R6, R6, R10, R5 ;  /* 0x0000000a06067223 */ /* 0x000fc80000000005 */
[----:B------:R-:W-:Y:S02]  /*04b0*/  FFMA R7, R7, R11, R6 ;  /* 0x0000000b07077223 */ /* 0x000fe40000000006 */
[----:B------:R-:W-:Y:S02]  /*04c0*/  LDS.128 R8, [R28+UR4+0x40] ;  /* 0x000040041c087984 */ /* 0x000fe40008000c00 */
[----:B-1----:R-:W-:Y:S02]  /*04d0*/  FFMA R20, R20, R24, R7 ;  /* 0x0000001814147223 */ /* 0x002fe40000000007 */
[----:B------:R-:W0:Y:S02]  /*04e0*/  LDS.128 R4, [R60+0x40] ;  /* 0x000040003c047984 */ /* 0x000e240000000c00 */
[----:B------:R-:W-:-:S04]  /*04f0*/  FFMA R21, R21, R25, R20 ;  /* 0x0000001915157223 */ /* 0x000fc80000000014 */
[----:B------:R-:W-:-:S04]  /*0500*/  FFMA R22, R22, R26, R21 ;  /* 0x0000001a16167223 */ /* 0x000fc80000000015 */
[----:B------:R-:W-:Y:S02]  /*0510*/  FFMA R23, R23, R27, R22 ;  /* 0x0000001b17177223 */ /* 0x000fe40000000016 */
[----:B------:R-:W-:Y:S02]  /*0520*/  LDS.128 R24, [R28+UR4+0x50] ;  /* 0x000050041c187984 */ /* 0x000fe40008000c00 */
[----:B--2---:R-:W-:Y:S02]  /*0530*/  FFMA R32, R32, R36, R23 ;  /* 0x0000002420207223 */ /* 0x004fe40000000017 */
[----:B------:R-:W1:Y:S02]  /*0540*/  LDS.128 R20, [R60+0x50] ;  /* 0x000050003c147984 */ /* 0x000e640000000c00 */
[----:B------:R-:W-:-:S04]  /*0550*/  FFMA R33, R33, R37, R32 ;  /* 0x0000002521217223 */ /* 0x000fc80000000020 */
[----:B------:R-:W-:-:S04]  /*0560*/  FFMA R34, R34, R38, R33 ;  /* 0x0000002622227223 */ /* 0x000fc80000000021 */
[----:B------:R-:W-:Y:S02]  /*0570*/  FFMA R35, R35, R39, R34 ;  /* 0x0000002723237223 */ /* 0x000fe40000000022 */
[----:B------:R-:W-:Y:S02]  /*0580*/  LDS.128 R36, [R28+UR4+0x60] ;  /* 0x000060041c247984 */ /* 0x000fe40008000c00 */
[----:B---3--:R-:W-:Y:S02]  /*0590*/  FFMA R12, R12, R16, R35 ;  /* 0x000000100c0c7223 */ /* 0x008fe40000000023 */
[----:B------:R-:W2:Y:S02]  /*05a0*/  LDS.128 R32, [R60+0x60] ;  /* 0x000060003c207984 */ /* 0x000ea40000000c00 */
[----:B------:R-:W-:-:S04]  /*05b0*/  FFMA R13, R13, R17, R12 ;  /* 0x000000110d0d7223 */ /* 0x000fc8000000000c */
[----:B------:R-:W-:-:S04]  /*05c0*/  FFMA R14, R14, R18, R13 ;  /* 0x000000120e0e7223 */ /* 0x000fc8000000000d */
[----:B------:R-:W-:Y:S02]  /*05d0*/  FFMA R15, R15, R19, R14 ;  /* 0x000000130f0f7223 */ /* 0x000fe4000000000e */
[----:B------:R-:W-:Y:S02]  /*05e0*/  LDS.128 R16, [R28+UR4+0x70] ;  /* 0x000070041c107984 */ /* 0x000fe40008000c00 */
[----:B0-----:R-:W-:Y:S02]  /*05f0*/  FFMA R4, R4, R8, R15 ;  /* 0x0000000804047223 */ /* 0x001fe4000000000f */
[----:B------:R-:W0:Y:S02]  /*0600*/  LDS.128 R12, [R60+0x70] ;  /* 0x000070003c0c7984 */ /* 0x000e240000000c00 */
[----:B------:R-:W-:-:S04]  /*0610*/  FFMA R5, R5, R9, R4 ;  /* 0x0000000905057223 */ /* 0x000fc80000000004 */
[----:B------:R-:W-:-:S04]  /*0620*/  FFMA R6, R6, R10, R5 ;  /* 0x0000000a06067223 */ /* 0x000fc80000000005 */
[----:B------:R-:W-:Y:S02]  /*0630*/  FFMA R7, R7, R11, R6 ;  /* 0x0000000b07077223 */ /* 0x000fe40000000006 */
[----:B------:R-:W-:Y:S02]  /*0640*/  LDS.128 R8, [R28+UR4+0x80] ;  /* 0x000080041c087984 */ /* 0x000fe40008000c00 */
[----:B-1----:R-:W-:Y:S02]  /*0650*/  FFMA R20, R20, R24, R7 ;  /* 0x0000001814147223 */ /* 0x002fe40000000007 */
[----:B------:R-:W1:Y:S02]  /*0660*/  LDS.128 R4, [R60+0x80] ;  /* 0x000080003c047984 */ /* 0x000e640000000c00 */
[----:B------:R-:W-:-:S04]  /*0670*/  FFMA R21, R21, R25, R20 ;  /* 0x0000001915157223 */ /* 0x000fc80000000014 */
[----:B------:R-:W-:-:S04]  /*0680*/  FFMA R22, R22, R26, R21 ;  /* 0x0000001a16167223 */ /* 0x000fc80000000015 */
[----:B------:R-:W-:Y:S02]  /*0690*/  FFMA R23, R23, R27, R22 ;  /* 0x0000001b17177223 */ /* 0x000fe40000000016 */
[----:B------:R-:W-:Y:S02]  /*06a0*/  LDS.128 R24, [R28+UR4+0x90] ;  /* 0x000090041c187984 */ /* 0x000fe40008000c00 */
[----:B--2---:R-:W-:Y:S02]  /*06b0*/  FFMA R32, R32, R36, R23 ;  /* 0x0000002420207223 */ /* 0x004fe40000000017 */
        /* <DEDUP_REMOVED lines=38> */
[----:B------:R-:W-:Y:S02]  /*0920*/  FFMA R6, R6, R10, R5 ;  /* 0x0000000a06067223 */ /* 0x000fe40000000005 */
[----:B------:R-:W3:Y:S02]  /*0930*/  LDC.64 R4, c[0x0][0x390] ;  /* 0x0000e400ff047b82 */ /* 0x000ee40000000a00 */
[----:B------:R-:W-:-:S04]  /*0940*/  FFMA R7, R7, R11, R6 ;  /* 0x0000000b07077223 */ /* 0x000fc80000000006 */
[----:B0-----:R-:W-:-:S04]  /*0950*/  FFMA R20, R20, R24, R7 ;  /* 0x0000001814147223 */ /* 0x001fc80000000007 */
[----:B------:R-:W-:-:S04]  /*0960*/  FFMA R21, R21, R25, R20 ;  /* 0x0000001915157223 */ /* 0x000fc80000000014 */
[----:B------:R-:W-:-:S04]  /*0970*/  FFMA R22, R22, R26, R21 ;  /* 0x0000001a16167223 */ /* 0x000fc80000000015 */
[----:B------:R-:W-:-:S04]  /*0980*/  FFMA R23, R23, R27, R22 ;  /* 0x0000001b17177223 */ /* 0x000fc80000000016 */
[----:B-1----:R-:W-:Y:S01]  /*0990*/  FFMA R32, R32, R36, R23 ;  /* 0x0000002420207223 */ /* 0x002fe20000000017 */
[----:B------:R-:W-:-:S03]  /*09a0*/  SHF.L.U32 R6, R3, 0x1, RZ ;  /* 0x0000000103067819 */ /* 0x000fc600000006ff */
[----:B------:R-:W-:Y:S01]  /*09b0*/  FFMA R33, R33, R37, R32 ;  /* 0x0000002521217223 */ /* 0x000fe20000000020 */
[----:B------:R-:W-:-:S03]  /*09c0*/  LOP3.LUT R6, R6, 0x40, RZ, 0xc0, !PT ;  /* 0x0000004006067812 */ /* 0x000fc600078ec0ff */
[----:B------:R-:W-:Y:S01]  /*09d0*/  FFMA R34, R34, R38, R33 ;  /* 0x0000002622227223 */ /* 0x000fe20000000021 */
[----:B------:R-:W-:-:S03]  /*09e0*/  LOP3.LUT R3, R6, 0x1f, R3, 0xf8, !PT ;  /* 0x0000001f06037812 */ /* 0x000fc600078ef803 */
[----:B------:R-:W-:Y:S01]  /*09f0*/  FFMA R35, R35, R39, R34 ;  /* 0x0000002723237223 */ /* 0x000fe20000000022 */
[----:B------:R-:W-:-:S03]  /*0a00*/  LOP3.LUT R3, R3, R0, RZ, 0xfc, !PT ;  /* 0x0000000003037212 */ /* 0x000fc600078efcff */
[----:B--2---:R-:W-:Y:S01]  /*0a10*/  FFMA R12, R12, R16, R35 ;  /* 0x000000100c0c7223 */ /* 0x004fe20000000023 */
[----:B------:R-:W-:-:S03]  /*0a20*/  SHF.L.U32 R2, R2, 0x5, RZ ;  /* 0x0000000502027819 */ /* 0x000fc600000006ff */
[----:B------:R-:W-:Y:S01]  /*0a30*/  FFMA R13, R13, R17, R12 ;  /* 0x000000110d0d7223 */ /* 0x000fe2000000000c */
[----:B------:R-:W-:-:S03]  /*0a40*/  LOP3.LUT R3, R3, 0x20, R2, 0xf8, !PT ;  /* 0x0000002003037812 */ /* 0x000fc600078ef802 */
[----:B------:R-:W-:Y:S02]  /*0a50*/  FFMA R14, R14, R18, R13 ;  /* 0x000000120e0e7223 */ /* 0x000fe4000000000d */
[----:B---3--:R-:W-:-:S04]  /*0a60*/  IMAD.WIDE.U32 R2, R3, 0x4, R4 ;  /* 0x0000000403027825 */ /* 0x008fc800078e0004 */
[----:B------:R-:W-:-:S05]  /*0a70*/  FFMA R15, R15, R19, R14 ;  /* 0x000000130f0f7223 */ /* 0x000fca000000000e */
[----:B------:R-:W-:Y:S01]  /*0a80*/  STG.E desc[UR8][R2.64], R15 ;  /* 0x0000000f02007986 */ /* 0x000fe2000c101908 */
[----:B------:R-:W-:Y:S05]  /*0a90*/  EXIT ;  /* 0x000000000000794d */ /* 0x000fea0003800000 */
.L_x_0:
[----:B------:R-:W-:-:S00]  /*0aa0*/  BRA `(.L_x_0) ;  /* 0xfffffffc00fc7947 */ /* 0x000fc0000383ffff */
[----:B------:R-:W-:-:S00]  /*0ab0*/  NOP ;  /* 0x0000000000007918 */ /* 0x000fc00000000000 */
        /* <DEDUP_REMOVED lines=12> */
.L_x_1:


//--------------------- .nv.shared.default_function_kernel0 --------------------------
	.section	.nv.shared.default_function_kernel0,"aw",@nobits
	.sectionflags	@""
	.align	4
.nv.shared.default_function_kernel0:
	.zero		17920


//--------------------- .nv.shared.reserved.0     --------------------------
	.section	.nv.shared.reserved.0,"aw",@nobits
	.weak		__nv_reservedSMEM_offset_0_alias
	.size		__nv_reservedSMEM_offset_0_alias, 0, 64
	.other		__nv_reservedSMEM_offset_0_alias,@"STO_CUDA_RESERVED_SHARED STV_DEFAULT"
__nv_reservedSMEM_offset_0_alias:
	.zero		0
	.zero		64


//--------------------- .nv.constant0.default_function_kernel0 --------------------------
	.section	.nv.constant0.default_function_kernel0,"a",@progbits
	.sectionflags	@""
	.align	4
.nv.constant0.default_function_kernel0:
	.zero		920


//--------------------- SYMBOLS --------------------------

	.type		.nv.reservedSmem.offset0,@object
	.size		.nv.reservedSmem.offset0,0x4
	.type		.nv.reservedSmem.cap,@object
	.size		.nv.reservedSmem.cap,0x4
